//
// Generated by NVIDIA NVVM Compiler
//
// Compiler Build ID: CL-36424714
// Cuda compilation tools, release 13.0, V13.0.88
// Based on NVVM 20.0.0
//

.version 9.0
.target sm_100
.address_size 64

	// .globl	_Z4multPcS_i

.visible .entry _Z4multPcS_i(
	.param .u64 .ptr .align 1 _Z4multPcS_i_param_0,
	.param .u64 .ptr .align 1 _Z4multPcS_i_param_1,
	.param .u32 _Z4multPcS_i_param_2
)
{
	.reg .b16 	%rs<2>;
	.reg .b32 	%r<4>;
	.reg .b64 	%rd<9>;

	ld.param.u64 	%rd1, [_Z4multPcS_i_param_0];
	ld.param.u64 	%rd2, [_Z4multPcS_i_param_1];
	ld.param.u32 	%r1, [_Z4multPcS_i_param_2];
	cvta.to.global.u64 	%rd3, %rd2;
	cvta.to.global.u64 	%rd4, %rd1;
	mov.u32 	%r2, %tid.x;
	rem.s32 	%r3, %r2, %r1;
	cvt.u64.u32 	%rd5, %r3;
	add.s64 	%rd6, %rd4, %rd5;
	ld.global.u8 	%rs1, [%rd6];
	cvt.u64.u32 	%rd7, %r2;
	add.s64 	%rd8, %rd3, %rd7;
	st.global.u8 	[%rd8], %rs1;
	ret;

}


// ===== COMPILED SASS (sm_100) =====

	.target	sm_100

	.elftype	@"ET_EXEC"


//--------------------- .note.nv.tkinfo           --------------------------
	.section	.note.nv.tkinfo,"",@"SHT_NOTE"
	.sectionflags	@"SHF_NOTE_NV_TKINFO"
	.tkinfo
        /*0018*/ 	.word	0x00000002
        /*0030*/ 	.string	""
        /*0030*/ 	.string	"ptxas"
        /*0030*/ 	.string	"Cuda compilation tools, release 13.0, V13.0.88"
        /*0030*/ 	.string	"Build cuda_13.0.r13.0/compiler.36424714_0"
        /*0030*/ 	.string	"-arch sm_100 -m 64 "



//--------------------- .note.nv.cuinfo           --------------------------
	.section	.note.nv.cuinfo,"",@"SHT_NOTE"
	.sectionflags	@"SHF_NOTE_NV_CUINFO"
        /*0018*/ 	.short	0x0002
        /*001a*/ 	.short	0x0064
        /*001c*/ 	.short	0x0082
	.zero		2


//--------------------- .nv.info                  --------------------------
	.section	.nv.info,"",@"SHT_CUDA_INFO"
	.align	4


	//----- nvinfo : EIATTR_REGCOUNT
	.align		4
        /*0000*/ 	.byte	0x04, 0x2f
        /*0002*/ 	.short	(.L_1 - .L_0)
	.align		4
.L_0:
        /*0004*/ 	.word	index@(_Z4multPcS_i)
        /*0008*/ 	.word	0x0000000b


	//----- nvinfo : EIATTR_FRAME_SIZE
	.align		4
.L_1:
        /*000c*/ 	.byte	0x04, 0x11
        /*000e*/ 	.short	(.L_3 - .L_2)
	.align		4
.L_2:
        /*0010*/ 	.word	index@(_Z4multPcS_i)
        /*0014*/ 	.word	0x00000000


	//----- nvinfo : EIATTR_MIN_STACK_SIZE
	.align		4
.L_3:
        /*0018*/ 	.byte	0x04, 0x12
        /*001a*/ 	.short	(.L_5 - .L_4)
	.align		4
.L_4:
        /*001c*/ 	.word	index@(_Z4multPcS_i)
        /*0020*/ 	.word	0x00000000
.L_5:


//--------------------- .nv.compat                --------------------------
	.section	.nv.compat,"",@"SHT_CUDA_COMPAT_INFO"
	.align	4
        /*0000*/ 	.byte	0x02, 0x09, 0x00, 0x00, 0x02, 0x02, 0x01, 0x00, 0x02, 0x05, 0x05, 0x00, 0x03, 0x07, 0x01, 0x01
        /*0010*/ 	.byte	0x02, 0x03, 0x00, 0x00, 0x02, 0x06, 0x01, 0x00, 0x04, 0x0b, 0x08, 0x00, 0x09, 0x00, 0x00, 0x00
        /*0020*/ 	.byte	0x00, 0x00, 0x00, 0x00


//--------------------- .nv.info._Z4multPcS_i     --------------------------
	.section	.nv.info._Z4multPcS_i,"",@"SHT_CUDA_INFO"
	.sectionflags	@""
	.align	4


	//----- nvinfo : EIATTR_CUDA_API_VERSION
	.align		4
        /*0000*/ 	.byte	0x04, 0x37
        /*0002*/ 	.short	(.L_7 - .L_6)
.L_6:
        /*0004*/ 	.word	0x00000082


	//----- nvinfo : EIATTR_KPARAM_INFO
	.align		4
.L_7:
        /*0008*/ 	.byte	0x04, 0x17
        /*000a*/ 	.short	(.L_9 - .L_8)
.L_8:
        /*000c*/ 	.word	0x00000000
        /*0010*/ 	.short	0x0002
        /*0012*/ 	.short	0x0010
        /*0014*/ 	.byte	0x00, 0xf0, 0x11, 0x00


	//----- nvinfo : EIATTR_KPARAM_INFO
	.align		4
.L_9:
        /*0018*/ 	.byte	0x04, 0x17
        /*001a*/ 	.short	(.L_11 - .L_10)
.L_10:
        /*001c*/ 	.word	0x00000000
        /*0020*/ 	.short	0x0001
        /*0022*/ 	.short	0x0008
        /*0024*/ 	.byte	0x00, 0xf5, 0x21, 0x00


	//----- nvinfo : EIATTR_KPARAM_INFO
	.align		4
.L_11:
        /*0028*/ 	.byte	0x04, 0x17
        /*002a*/ 	.short	(.L_13 - .L_12)
.L_12:
        /*002c*/ 	.word	0x00000000
        /*0030*/ 	.short	0x0000
        /*0032*/ 	.short	0x0000
        /*0034*/ 	.byte	0x00, 0xf5, 0x21, 0x00


	//----- nvinfo : EIATTR_SPARSE_MMA_MASK
	.align		4
.L_13:
        /*0038*/ 	.byte	0x03, 0x50
        /*003a*/ 	.short	0x0000


	//----- nvinfo : EIATTR_MAXREG_COUNT
	.align		4
        /*003c*/ 	.byte	0x03, 0x1b
        /*003e*/ 	.short	0x00ff


	//----- nvinfo : EIATTR_MERCURY_ISA_VERSION
	.align		4
        /*0040*/ 	.byte	0x03, 0x5f
        /*0042*/ 	.short	0x0101


	//----- nvinfo : EIATTR_VRC_CTA_INIT_COUNT
	.align		4
        /*0044*/ 	.byte	0x02, 0x4a
	.zero		1
	.zero		1


	//----- nvinfo : EIATTR_EXIT_INSTR_OFFSETS
	.align		4
        /*0048*/ 	.byte	0x04, 0x1c
        /*004a*/ 	.short	(.L_15 - .L_14)


	//   ....[0]....
.L_14:
        /*004c*/ 	.word	0x00000200


	//----- nvinfo : EIATTR_CBANK_PARAM_SIZE
	.align		4
.L_15:
        /*0050*/ 	.byte	0x03, 0x19
        /*0052*/ 	.short	0x0014


	//----- nvinfo : EIATTR_PARAM_CBANK
	.align		4
        /*0054*/ 	.byte	0x04, 0x0a
        /*0056*/ 	.short	(.L_17 - .L_16)
	.align		4
.L_16:
        /*0058*/ 	.word	index@(.nv.constant0._Z4multPcS_i)
        /*005c*/ 	.short	0x0380
        /*005e*/ 	.short	0x0014


	//----- nvinfo : EIATTR_SW_WAR
	.align		4
.L_17:
        /*0060*/ 	.byte	0x04, 0x36
        /*0062*/ 	.short	(.L_19 - .L_18)
.L_18:
        /*0064*/ 	.word	0x00000008
.L_19:


//--------------------- .nv.callgraph             --------------------------
	.section	.nv.callgraph,"",@"SHT_CUDA_CALLGRAPH"
	.align	4
	.sectionentsize	8
	.align		4
        /*0000*/ 	.word	0x00000000
	.align		4
        /*0004*/ 	.word	0xffffffff
	.align		4
        /*0008*/ 	.word	0x00000000
	.align		4
        /*000c*/ 	.word	0xfffffffe
	.align		4
        /*0010*/ 	.word	0x00000000
	.align		4
        /*0014*/ 	.word	0xfffffffd
	.align		4
        /*0018*/ 	.word	0x00000000
	.align		4
        /*001c*/ 	.word	0xfffffffc


//--------------------- .text._Z4multPcS_i        --------------------------
	.section	.text._Z4multPcS_i,"ax",@progbits
	.align	128
        .global         _Z4multPcS_i
        .type           _Z4multPcS_i,@function
        .size           _Z4multPcS_i,(.L_x_1 - _Z4multPcS_i)
        .other          _Z4multPcS_i,@"STO_CUDA_ENTRY STV_DEFAULT"
_Z4multPcS_i:
.text._Z4multPcS_i:
[----:B------:R-:W-:Y:S08]  /*0000*/  LDC R1, c[0x0][0x37c] ;  /* 0x0000df00ff017b82 */ /* 0x000ff00000000800 */
[----:B------:R-:W0:Y:S01]  /*0010*/  LDC R8, c[0x0][0x390] ;  /* 0x0000e400ff087b82 */ /* 0x000e220000000800 */
[----:B------:R-:W1:Y:S01]  /*0020*/  S2R R4, SR_TID.X ;  /* 0x0000000000047919 */ /* 0x000e620000002100 */
[----:B------:R-:W2:Y:S01]  /*0030*/  LDCU.128 UR8, c[0x0][0x380] ;  /* 0x00007000ff0877ac */ /* 0x000ea20008000c00 */
[----:B------:R-:W3:Y:S01]  /*0040*/  LDCU.64 UR4, c[0x0][0x358] ;  /* 0x00006b00ff0477ac */ /* 0x000ee20008000a00 */
[----:B0-----:R-:W-:-:S04]  /*0050*/  IABS R5, R8 ;  /* 0x0000000800057213 */ /* 0x001fc80000000000 */
[----:B------:R-:W0:Y:S01]  /*0060*/  I2F.RP R0, R5 ;  /* 0x0000000500007306 */ /* 0x000e220000209400 */
[----:B-1----:R-:W-:-:S07]  /*0070*/  ISETP.GE.AND P2, PT, R4, RZ, PT ;  /* 0x000000ff0400720c */ /* 0x002fce0003f46270 */
[----:B0-----:R-:W0:Y:S02]  /*0080*/  MUFU.RCP R0, R0 ;  /* 0x0000000000007308 */ /* 0x001e240000001000 */
[----:B0-----:R-:W-:-:S06]  /*0090*/  VIADD R2, R0, 0xffffffe ;  /* 0x0ffffffe00027836 */ /* 0x001fcc0000000000 */
[----:B------:R0:W1:Y:S02]  /*00a0*/  F2I.FTZ.U32.TRUNC.NTZ R3, R2 ;  /* 0x0000000200037305 */ /* 0x000064000021f000 */
[----:B0-----:R-:W-:Y:S02]  /*00b0*/  IMAD.MOV.U32 R2, RZ, RZ, RZ ;  /* 0x000000ffff027224 */ /* 0x001fe400078e00ff */
[----:B-1----:R-:W-:-:S04]  /*00c0*/  IMAD.MOV R6, RZ, RZ, -R3 ;  /* 0x000000ffff067224 */ /* 0x002fc800078e0a03 */
[----:B------:R-:W-:Y:S01]  /*00d0*/  IMAD R7, R6, R5, RZ ;  /* 0x0000000506077224 */ /* 0x000fe200078e02ff */
[----:B------:R-:W-:-:S03]  /*00e0*/  IABS R6, R4 ;  /* 0x0000000400067213 */ /* 0x000fc60000000000 */
[----:B------:R-:W-:-:S06]  /*00f0*/  IMAD.HI.U32 R3, R3, R7, R2 ;  /* 0x0000000703037227 */ /* 0x000fcc00078e0002 */
[----:B------:R-:W-:-:S05]  /*0100*/  IMAD.HI.U32 R3, R3, R6, RZ ;  /* 0x0000000603037227 */ /* 0x000fca00078e00ff */
[----:B------:R-:W-:-:S05]  /*0110*/  IADD3 R3, PT, PT, -R3, RZ, RZ ;  /* 0x000000ff03037210 */ /* 0x000fca0007ffe1ff */
[----:B------:R-:W-:-:S05]  /*0120*/  IMAD R0, R5, R3, R6 ;  /* 0x0000000305007224 */ /* 0x000fca00078e0206 */
[----:B------:R-:W-:-:S13]  /*0130*/  ISETP.GT.U32.AND P0, PT, R5, R0, PT ;  /* 0x000000000500720c */ /* 0x000fda0003f04070 */
[----:B------:R-:W-:Y:S01]  /*0140*/  @!P0 IMAD.IADD R0, R0, 0x1, -R5 ;  /* 0x0000000100008824 */ /* 0x000fe200078e0a05 */
[----:B------:R-:W-:-:S04]  /*0150*/  ISETP.NE.AND P0, PT, R8, RZ, PT ;  /* 0x000000ff0800720c */ /* 0x000fc80003f05270 */
[----:B------:R-:W-:-:S13]  /*0160*/  ISETP.GT.U32.AND P1, PT, R5, R0, PT ;  /* 0x000000000500720c */ /* 0x000fda0003f24070 */
[----:B------:R-:W-:-:S05]  /*0170*/  @!P1 IMAD.IADD R0, R0, 0x1, -R5 ;  /* 0x0000000100009824 */ /* 0x000fca00078e0a05 */
[----:B------:R-:W-:Y:S02]  /*0180*/  @!P2 IADD3 R0, PT, PT, -R0, RZ, RZ ;  /* 0x000000ff0000a210 */ /* 0x000fe40007ffe1ff */
[----:B------:R-:W-:-:S04]  /*0190*/  @!P0 LOP3.LUT R0, RZ, R8, RZ, 0x33, !PT ;  /* 0x00000008ff008212 */ /* 0x000fc800078e33ff */
[----:B--2---:R-:W-:-:S05]  /*01a0*/  IADD3 R2, P0, PT, R0, UR8, RZ ;  /* 0x0000000800027c10 */ /* 0x004fca000ff1e0ff */
[----:B------:R-:W-:-:S06]  /*01b0*/  IMAD.X R3, RZ, RZ, UR9, P0 ;  /* 0x00000009ff037e24 */ /* 0x000fcc00080e06ff */
[----:B---3--:R-:W2:Y:S01]  /*01c0*/  LDG.E.U8 R3, desc[UR4][R2.64] ;  /* 0x0000000402037981 */ /* 0x008ea2000c1e1100 */
[----:B------:R-:W-:-:S04]  /*01d0*/  IADD3 R4, P0, PT, R4, UR10, RZ ;  /* 0x0000000a04047c10 */ /* 0x000fc8000ff1e0ff */
[----:B------:R-:W-:-:S05]  /*01e0*/  IADD3.X R5, PT, PT, RZ, UR11, RZ, P0, !PT ;  /* 0x0000000bff057c10 */ /* 0x000fca00087fe4ff */
[----:B--2---:R-:W-:Y:S01]  /*01f0*/  STG.E.U8 desc[UR4][R4.64], R3 ;  /* 0x0000000304007986 */ /* 0x004fe2000c101104 */
[----:B------:R-:W-:Y:S05]  /*0200*/  EXIT ;  /* 0x000000000000794d */ /* 0x000fea0003800000 */
.L_x_0:
[----:B------:R-:W-:-:S00]  /*0210*/  BRA `(.L_x_0) ;  /* 0xfffffffc00fc7947 */ /* 0x000fc0000383ffff */
[----:B------:R-:W-:-:S00]  /*0220*/  NOP ;  /* 0x0000000000007918 */ /* 0x000fc00000000000 */
        /* <DEDUP_REMOVED lines=13> */
.L_x_1:


//--------------------- .nv.shared.reserved.0     --------------------------
	.section	.nv.shared.reserved.0,"aw",@nobits
	.weak		__nv_reservedSMEM_offset_0_alias
	.size		__nv_reservedSMEM_offset_0_alias, 0, 64
	.other		__nv_reservedSMEM_offset_0_alias,@"STO_CUDA_RESERVED_SHARED STV_DEFAULT"
__nv_reservedSMEM_offset_0_alias:
	.zero		0
	.zero		64


//--------------------- .nv.constant0._Z4multPcS_i --------------------------
	.section	.nv.constant0._Z4multPcS_i,"a",@progbits
	.sectionflags	@""
	.align	4
.nv.constant0._Z4multPcS_i:
	.zero		916


//--------------------- SYMBOLS --------------------------

	.type		.nv.reservedSmem.offset0,@object
	.size		.nv.reservedSmem.offset0,0x4
